//
// Generated by NVIDIA NVVM Compiler
//
// Compiler Build ID: CL-36424714
// Cuda compilation tools, release 13.0, V13.0.88
// Based on NVVM 20.0.0
//

.version 9.0
.target sm_100
.address_size 64

	// .globl	_Z13clock64KernelPy

.visible .entry _Z13clock64KernelPy(
	.param .u64 .ptr .align 1 _Z13clock64KernelPy_param_0
)
{
	.reg .pred 	%p<2>;
	.reg .b32 	%r<6>;
	.reg .b64 	%rd<5>;

	ld.param.u64 	%rd2, [_Z13clock64KernelPy_param_0];
	// begin inline asm
	mov.u64 	%rd3, %clock64;
	// end inline asm
	mov.u32 	%r1, %ctaid.x;
	mov.u32 	%r2, %ntid.x;
	mul.lo.s32 	%r3, %r1, %r2;
	mov.u32 	%r4, %tid.x;
	neg.s32 	%r5, %r4;
	setp.ne.s32 	%p1, %r3, %r5;
	@%p1 bra 	$L__BB0_2;
	cvta.to.global.u64 	%rd4, %rd2;
	st.global.u64 	[%rd4], %rd3;
$L__BB0_2:
	ret;

}


// ===== COMPILED SASS (sm_100) =====

	.target	sm_100

	.elftype	@"ET_EXEC"


//--------------------- .note.nv.tkinfo           --------------------------
	.section	.note.nv.tkinfo,"",@"SHT_NOTE"
	.sectionflags	@"SHF_NOTE_NV_TKINFO"
	.tkinfo
        /*0018*/ 	.word	0x00000002
        /*0030*/ 	.string	""
        /*0030*/ 	.string	"ptxas"
        /*0030*/ 	.string	"Cuda compilation tools, release 13.0, V13.0.88"
        /*0030*/ 	.string	"Build cuda_13.0.r13.0/compiler.36424714_0"
        /*0030*/ 	.string	"-arch sm_100 -m 64 "



//--------------------- .note.nv.cuinfo           --------------------------
	.section	.note.nv.cuinfo,"",@"SHT_NOTE"
	.sectionflags	@"SHF_NOTE_NV_CUINFO"
        /*0018*/ 	.short	0x0002
        /*001a*/ 	.short	0x0064
        /*001c*/ 	.short	0x0082
	.zero		2


//--------------------- .nv.info                  --------------------------
	.section	.nv.info,"",@"SHT_CUDA_INFO"
	.align	4


	//----- nvinfo : EIATTR_REGCOUNT
	.align		4
        /*0000*/ 	.byte	0x04, 0x2f
        /*0002*/ 	.short	(.L_1 - .L_0)
	.align		4
.L_0:
        /*0004*/ 	.word	index@(_Z13clock64KernelPy)
        /*0008*/ 	.word	0x00000008


	//----- nvinfo : EIATTR_FRAME_SIZE
	.align		4
.L_1:
        /*000c*/ 	.byte	0x04, 0x11
        /*000e*/ 	.short	(.L_3 - .L_2)
	.align		4
.L_2:
        /*0010*/ 	.word	index@(_Z13clock64KernelPy)
        /*0014*/ 	.word	0x00000000


	//----- nvinfo : EIATTR_MIN_STACK_SIZE
	.align		4
.L_3:
        /*0018*/ 	.byte	0x04, 0x12
        /*001a*/ 	.short	(.L_5 - .L_4)
	.align		4
.L_4:
        /*001c*/ 	.word	index@(_Z13clock64KernelPy)
        /*0020*/ 	.word	0x00000000
.L_5:


//--------------------- .nv.compat                --------------------------
	.section	.nv.compat,"",@"SHT_CUDA_COMPAT_INFO"
	.align	4
        /*0000*/ 	.byte	0x02, 0x09, 0x00, 0x00, 0x02, 0x02, 0x01, 0x00, 0x02, 0x05, 0x05, 0x00, 0x03, 0x07, 0x01, 0x01
        /*0010*/ 	.byte	0x02, 0x03, 0x00, 0x00, 0x02, 0x06, 0x01, 0x00, 0x04, 0x0b, 0x08, 0x00, 0x09, 0x00, 0x00, 0x00
        /*0020*/ 	.byte	0x00, 0x00, 0x00, 0x00


//--------------------- .nv.info._Z13clock64KernelPy --------------------------
	.section	.nv.info._Z13clock64KernelPy,"",@"SHT_CUDA_INFO"
	.sectionflags	@""
	.align	4


	//----- nvinfo : EIATTR_CUDA_API_VERSION
	.align		4
        /*0000*/ 	.byte	0x04, 0x37
        /*0002*/ 	.short	(.L_7 - .L_6)
.L_6:
        /*0004*/ 	.word	0x00000082


	//----- nvinfo : EIATTR_KPARAM_INFO
	.align		4
.L_7:
        /*0008*/ 	.byte	0x04, 0x17
        /*000a*/ 	.short	(.L_9 - .L_8)
.L_8:
        /*000c*/ 	.word	0x00000000
        /*0010*/ 	.short	0x0000
        /*0012*/ 	.short	0x0000
        /*0014*/ 	.byte	0x00, 0xf5, 0x21, 0x00


	//----- nvinfo : EIATTR_SPARSE_MMA_MASK
	.align		4
.L_9:
        /*0018*/ 	.byte	0x03, 0x50
        /*001a*/ 	.short	0x0000


	//----- nvinfo : EIATTR_MAXREG_COUNT
	.align		4
        /*001c*/ 	.byte	0x03, 0x1b
        /*001e*/ 	.short	0x00ff


	//----- nvinfo : EIATTR_MERCURY_ISA_VERSION
	.align		4
        /*0020*/ 	.byte	0x03, 0x5f
        /*0022*/ 	.short	0x0101


	//----- nvinfo : EIATTR_VRC_CTA_INIT_COUNT
	.align		4
        /*0024*/ 	.byte	0x02, 0x4a
	.zero		1
	.zero		1


	//----- nvinfo : EIATTR_EXIT_INSTR_OFFSETS
	.align		4
        /*0028*/ 	.byte	0x04, 0x1c
        /*002a*/ 	.short	(.L_11 - .L_10)


	//   ....[0]....
.L_10:
        /*002c*/ 	.word	0x00000080


	//   ....[1]....
        /*0030*/ 	.word	0x000000c0


	//----- nvinfo : EIATTR_CBANK_PARAM_SIZE
	.align		4
.L_11:
        /*0034*/ 	.byte	0x03, 0x19
        /*0036*/ 	.short	0x0008


	//----- nvinfo : EIATTR_PARAM_CBANK
	.align		4
        /*0038*/ 	.byte	0x04, 0x0a
        /*003a*/ 	.short	(.L_13 - .L_12)
	.align		4
.L_12:
        /*003c*/ 	.word	index@(.nv.constant0._Z13clock64KernelPy)
        /*0040*/ 	.short	0x0380
        /*0042*/ 	.short	0x0008


	//----- nvinfo : EIATTR_SW_WAR
	.align		4
.L_13:
        /*0044*/ 	.byte	0x04, 0x36
        /*0046*/ 	.short	(.L_15 - .L_14)
.L_14:
        /*0048*/ 	.word	0x00000008
.L_15:


//--------------------- .nv.callgraph             --------------------------
	.section	.nv.callgraph,"",@"SHT_CUDA_CALLGRAPH"
	.align	4
	.sectionentsize	8
	.align		4
        /*0000*/ 	.word	0x00000000
	.align		4
        /*0004*/ 	.word	0xffffffff
	.align		4
        /*0008*/ 	.word	0x00000000
	.align		4
        /*000c*/ 	.word	0xfffffffe
	.align		4
        /*0010*/ 	.word	0x00000000
	.align		4
        /*0014*/ 	.word	0xfffffffd
	.align		4
        /*0018*/ 	.word	0x00000000
	.align		4
        /*001c*/ 	.word	0xfffffffc


//--------------------- .text._Z13clock64KernelPy --------------------------
	.section	.text._Z13clock64KernelPy,"ax",@progbits
	.align	128
        .global         _Z13clock64KernelPy
        .type           _Z13clock64KernelPy,@function
        .size           _Z13clock64KernelPy,(.L_x_1 - _Z13clock64KernelPy)
        .other          _Z13clock64KernelPy,@"STO_CUDA_ENTRY STV_DEFAULT"
_Z13clock64KernelPy:
.text._Z13clock64KernelPy:
[----:B------:R-:W-:Y:S01]  /*0000*/  LDC R1, c[0x0][0x37c] ;  /* 0x0000df00ff017b82 */ /* 0x000fe20000000800 */
[----:B------:R-:W-:Y:S01]  /*0010*/  CS2R R4, SR_CLOCKLO ;  /* 0x0000000000047805 */ /* 0x000fe20000015000 */
[----:B------:R-:W0:Y:S06]  /*0020*/  S2R R0, SR_TID.X ;  /* 0x0000000000007919 */ /* 0x000e2c0000002100 */
[----:B------:R-:W1:Y:S01]  /*0030*/  S2UR UR4, SR_CTAID.X ;  /* 0x00000000000479c3 */ /* 0x000e620000002500 */
[----:B------:R-:W1:Y:S02]  /*0040*/  LDCU UR5, c[0x0][0x360] ;  /* 0x00006c00ff0577ac */ /* 0x000e640008000800 */
[----:B-1----:R-:W-:Y:S01]  /*0050*/  UIMAD UR4, UR4, UR5, URZ ;  /* 0x00000005040472a4 */ /* 0x002fe2000f8e02ff */
[----:B0-----:R-:W-:-:S05]  /*0060*/  IMAD.MOV R0, RZ, RZ, -R0 ;  /* 0x000000ffff007224 */ /* 0x001fca00078e0a00 */
[----:B------:R-:W-:-:S13]  /*0070*/  ISETP.NE.AND P0, PT, R0, UR4, PT ;  /* 0x0000000400007c0c */ /* 0x000fda000bf05270 */
[----:B------:R-:W-:Y:S05]  /*0080*/  @P0 EXIT ;  /* 0x000000000000094d */ /* 0x000fea0003800000 */
[----:B------:R-:W0:Y:S01]  /*0090*/  LDC.64 R2, c[0x0][0x380] ;  /* 0x0000e000ff027b82 */ /* 0x000e220000000a00 */
[----:B------:R-:W0:Y:S02]  /*00a0*/  LDCU.64 UR4, c[0x0][0x358] ;  /* 0x00006b00ff0477ac */ /* 0x000e240008000a00 */
[----:B0-----:R-:W-:Y:S01]  /*00b0*/  STG.E.64 desc[UR4][R2.64], R4 ;  /* 0x0000000402007986 */ /* 0x001fe2000c101b04 */
[----:B------:R-:W-:Y:S05]  /*00c0*/  EXIT ;  /* 0x000000000000794d */ /* 0x000fea0003800000 */
.L_x_0:
[----:B------:R-:W-:-:S00]  /*00d0*/  BRA `(.L_x_0) ;  /* 0xfffffffc00fc7947 */ /* 0x000fc0000383ffff */
[----:B------:R-:W-:-:S00]  /*00e0*/  NOP ;  /* 0x0000000000007918 */ /* 0x000fc00000000000 */
        /* <DEDUP_REMOVED lines=9> */
.L_x_1:


//--------------------- .nv.shared.reserved.0     --------------------------
	.section	.nv.shared.reserved.0,"aw",@nobits
	.weak		__nv_reservedSMEM_offset_0_alias
	.size		__nv_reservedSMEM_offset_0_alias, 0, 64
	.other		__nv_reservedSMEM_offset_0_alias,@"STO_CUDA_RESERVED_SHARED STV_DEFAULT"
__nv_reservedSMEM_offset_0_alias:
	.zero		0
	.zero		64


//--------------------- .nv.constant0._Z13clock64KernelPy --------------------------
	.section	.nv.constant0._Z13clock64KernelPy,"a",@progbits
	.sectionflags	@""
	.align	4
.nv.constant0._Z13clock64KernelPy:
	.zero		904


//--------------------- SYMBOLS --------------------------

	.type		.nv.reservedSmem.offset0,@object
	.size		.nv.reservedSmem.offset0,0x4
